	.headerflags	@"EF_CUDA_TEXMODE_UNIFIED EF_CUDA_64BIT_ADDRESS EF_CUDA_ACCELERATORS EF_CUDA_SM90 EF_CUDA_VIRTUAL_SM(EF_CUDA_SM90)"
	.elftype	@"ET_EXEC"


//--------------------- .nv.info                  --------------------------
	.section	.nv.info,"",@"SHT_CUDA_INFO"
	.align	4


	//----- nvinfo : EIATTR_REGCOUNT
	.align		4
        /*0000*/ 	.byte	0x04, 0x2f
        /*0002*/ 	.short	(.L_3 - .L_2)
	.align		4
.L_2:
        /*0004*/ 	.word	index@(triton_poi_fused__native_batch_norm_legit_no_training_relu_threshold_backward_3)
        /*0008*/ 	.word	0x00000020


	//----- nvinfo : EIATTR_MIN_STACK_SIZE
	.align		4
.L_3:
        /*000c*/ 	.byte	0x04, 0x12
        /*000e*/ 	.short	(.L_5 - .L_4)
	.align		4
.L_4:
        /*0010*/ 	.word	index@(triton_poi_fused__native_batch_norm_legit_no_training_relu_threshold_backward_3)
        /*0014*/ 	.word	0x00000000


	//----- nvinfo : EIATTR_FRAME_SIZE
	.align		4
.L_5:
        /*0018*/ 	.byte	0x04, 0x11
        /*001a*/ 	.short	(.L_7 - .L_6)
	.align		4
.L_6:
        /*001c*/ 	.word	index@(triton_poi_fused__native_batch_norm_legit_no_training_relu_threshold_backward_3)
        /*0020*/ 	.word	0x00000000


	//----- nvinfo : EIATTR_MIN_STACK_SIZE
	.align		4
.L_7:
        /*0024*/ 	.byte	0x04, 0x12
        /*0026*/ 	.short	(.L_9 - .L_8)
	.align		4
.L_8:
        /*0028*/ 	.word	index@(triton_poi_fused__native_batch_norm_legit_no_training_relu_threshold_backward_3)
        /*002c*/ 	.word	0x00000000
.L_9:


//--------------------- .nv.info.triton_poi_fused__native_batch_norm_legit_no_training_relu_threshold_backward_3 --------------------------
	.section	.nv.info.triton_poi_fused__native_batch_norm_legit_no_training_relu_threshold_backward_3,"",@"SHT_CUDA_INFO"
	.sectionflags	@""
	.align	4


	//----- nvinfo : EIATTR_CUDA_API_VERSION
	.align		4
        /*0000*/ 	.byte	0x04, 0x37
        /*0002*/ 	.short	(.L_11 - .L_10)
.L_10:
        /*0004*/ 	.word	0x0000007c


	//----- nvinfo : EIATTR_KPARAM_INFO
	.align		4
.L_11:
        /*0008*/ 	.byte	0x04, 0x17
        /*000a*/ 	.short	(.L_13 - .L_12)
.L_12:
        /*000c*/ 	.word	0x00000000
        /*0010*/ 	.short	0x0008
        /*0012*/ 	.short	0x003c
        /*0014*/ 	.byte	0x00, 0xf0, 0x11, 0x00


	//----- nvinfo : EIATTR_KPARAM_INFO
	.align		4
.L_13:
        /*0018*/ 	.byte	0x04, 0x17
        /*001a*/ 	.short	(.L_15 - .L_14)
.L_14:
        /*001c*/ 	.word	0x00000000
        /*0020*/ 	.short	0x0007
        /*0022*/ 	.short	0x0038
        /*0024*/ 	.byte	0x00, 0xf0, 0x11, 0x00


	//----- nvinfo : EIATTR_KPARAM_INFO
	.align		4
.L_15:
        /*0028*/ 	.byte	0x04, 0x17
        /*002a*/ 	.short	(.L_17 - .L_16)
.L_16:
        /*002c*/ 	.word	0x00000000
        /*0030*/ 	.short	0x0006
        /*0032*/ 	.short	0x0030
        /*0034*/ 	.byte	0x00, 0xf4, 0x21, 0x00


	//----- nvinfo : EIATTR_KPARAM_INFO
	.align		4
.L_17:
        /*0038*/ 	.byte	0x04, 0x17
        /*003a*/ 	.short	(.L_19 - .L_18)
.L_18:
        /*003c*/ 	.word	0x00000000
        /*0040*/ 	.short	0x0005
        /*0042*/ 	.short	0x0028
        /*0044*/ 	.byte	0x00, 0xf4, 0x21, 0x00


	//----- nvinfo : EIATTR_KPARAM_INFO
	.align		4
.L_19:
        /*0048*/ 	.byte	0x04, 0x17
        /*004a*/ 	.short	(.L_21 - .L_20)
.L_20:
        /*004c*/ 	.word	0x00000000
        /*0050*/ 	.short	0x0004
        /*0052*/ 	.short	0x0020
        /*0054*/ 	.byte	0x00, 0xf4, 0x21, 0x00


	//----- nvinfo : EIATTR_KPARAM_INFO
	.align		4
.L_21:
        /*0058*/ 	.byte	0x04, 0x17
        /*005a*/ 	.short	(.L_23 - .L_22)
.L_22:
        /*005c*/ 	.word	0x00000000
        /*0060*/ 	.short	0x0003
        /*0062*/ 	.short	0x0018
        /*0064*/ 	.byte	0x00, 0xf4, 0x21, 0x00


	//----- nvinfo : EIATTR_KPARAM_INFO
	.align		4
.L_23:
        /*0068*/ 	.byte	0x04, 0x17
        /*006a*/ 	.short	(.L_25 - .L_24)
.L_24:
        /*006c*/ 	.word	0x00000000
        /*0070*/ 	.short	0x0002
        /*0072*/ 	.short	0x0010
        /*0074*/ 	.byte	0x00, 0xf4, 0x21, 0x00


	//----- nvinfo : EIATTR_KPARAM_INFO
	.align		4
.L_25:
        /*0078*/ 	.byte	0x04, 0x17
        /*007a*/ 	.short	(.L_27 - .L_26)
.L_26:
        /*007c*/ 	.word	0x00000000
        /*0080*/ 	.short	0x0001
        /*0082*/ 	.short	0x0008
        /*0084*/ 	.byte	0x00, 0xf4, 0x21, 0x00


	//----- nvinfo : EIATTR_KPARAM_INFO
	.align		4
.L_27:
        /*0088*/ 	.byte	0x04, 0x17
        /*008a*/ 	.short	(.L_29 - .L_28)
.L_28:
        /*008c*/ 	.word	0x00000000
        /*0090*/ 	.short	0x0000
        /*0092*/ 	.short	0x0000
        /*0094*/ 	.byte	0x00, 0xf4, 0x21, 0x00


	//----- nvinfo : EIATTR_SPARSE_MMA_MASK
	.align		4
.L_29:
        /*0098*/ 	.byte	0x03, 0x50
        /*009a*/ 	.short	0x0000


	//----- nvinfo : EIATTR_MAXREG_COUNT
	.align		4
        /*009c*/ 	.byte	0x03, 0x1b
        /*009e*/ 	.short	0x00ff


	//----- nvinfo : EIATTR_EXIT_INSTR_OFFSETS
	.align		4
        /*00a0*/ 	.byte	0x04, 0x1c
        /*00a2*/ 	.short	(.L_31 - .L_30)


	//   ....[0]....
.L_30:
        /*00a4*/ 	.word	0x00000c30


	//   ....[1]....
        /*00a8*/ 	.word	0x00000c50


	//----- nvinfo : EIATTR_REQNTID
	.align		4
.L_31:
        /*00ac*/ 	.byte	0x04, 0x10
        /*00ae*/ 	.short	(.L_33 - .L_32)
.L_32:
        /*00b0*/ 	.word	0x00000080
        /*00b4*/ 	.word	0x00000001
        /*00b8*/ 	.word	0x00000001


	//----- nvinfo : EIATTR_CBANK_PARAM_SIZE
	.align		4
.L_33:
        /*00bc*/ 	.byte	0x03, 0x19
        /*00be*/ 	.short	0x0040


	//----- nvinfo : EIATTR_PARAM_CBANK
	.align		4
        /*00c0*/ 	.byte	0x04, 0x0a
        /*00c2*/ 	.short	(.L_35 - .L_34)
	.align		4
.L_34:
        /*00c4*/ 	.word	index@(.nv.constant0.triton_poi_fused__native_batch_norm_legit_no_training_relu_threshold_backward_3)
        /*00c8*/ 	.short	0x0210
        /*00ca*/ 	.short	0x0040


	//----- nvinfo : EIATTR_SW_WAR
	.align		4
.L_35:
        /*00cc*/ 	.byte	0x04, 0x36
        /*00ce*/ 	.short	(.L_37 - .L_36)
.L_36:
        /*00d0*/ 	.word	0x00000008
.L_37:


//--------------------- .nv.callgraph             --------------------------
	.section	.nv.callgraph,"",@"SHT_CUDA_CALLGRAPH"
	.align	4
	.sectionentsize	8
	.align		4
        /*0000*/ 	.word	0x00000000
	.align		4
        /*0004*/ 	.word	0xffffffff
	.align		4
        /*0008*/ 	.word	0x00000000
	.align		4
        /*000c*/ 	.word	0xfffffffe
	.align		4
        /*0010*/ 	.word	0x00000000
	.align		4
        /*0014*/ 	.word	0xfffffffd
	.align		4
        /*0018*/ 	.word	0x00000000
	.align		4
        /*001c*/ 	.word	0xfffffffc


//--------------------- .nv.constant4             --------------------------
	.section	.nv.constant4,"a",@progbits
	.align	8
	.align		8
.nv.constant4:
        /*0000*/ 	.dword	_$_str
	.align		8
        /*0008*/ 	.dword	_$_str_$_2


//--------------------- .text.triton_poi_fused__native_batch_norm_legit_no_training_relu_threshold_backward_3 --------------------------
	.section	.text.triton_poi_fused__native_batch_norm_legit_no_training_relu_threshold_backward_3,"ax",@progbits
	.align	128
        .global         triton_poi_fused__native_batch_norm_legit_no_training_relu_threshold_backward_3
        .type           triton_poi_fused__native_batch_norm_legit_no_training_relu_threshold_backward_3,@function
        .size           triton_poi_fused__native_batch_norm_legit_no_training_relu_threshold_backward_3,(.L_x_1 - triton_poi_fused__native_batch_norm_legit_no_training_relu_threshold_backward_3)
        .other          triton_poi_fused__native_batch_norm_legit_no_training_relu_threshold_backward_3,@"STO_CUDA_ENTRY STV_DEFAULT"
triton_poi_fused__native_batch_norm_legit_no_training_relu_threshold_backward_3:
.text.triton_poi_fused__native_batch_norm_legit_no_training_relu_threshold_backward_3:
[----:B------:R-:W0:Y:S01]  /*0000*/  LDC R1, c[0x0][0x28] ;  /* 0x00000a00ff017b82 */ /* 0x000e220000000800 */
[----:B------:R-:W1:Y:S07]  /*0010*/  S2R R29, SR_CTAID.Y ;  /* 0x00000000001d7919 */ /* 0x000e6e0000002600 */
[----:B------:R-:W2:Y:S01]  /*0020*/  LDC.64 R2, c[0x0][0x220] ;  /* 0x00008800ff027b82 */ /* 0x000ea20000000a00 */
[----:B------:R-:W-:Y:S01]  /*0030*/  ULDC.64 UR4, c[0x0][0x208] ;  /* 0x0000820000047ab9 */ /* 0x000fe20000000a00 */
[----:B------:R-:W3:Y:S01]  /*0040*/  S2R R28, SR_TID.X ;  /* 0x00000000001c7919 */ /* 0x000ee20000002100 */
[----:B------:R-:W4:Y:S05]  /*0050*/  S2R R5, SR_CTAID.X ;  /* 0x0000000000057919 */ /* 0x000f2a0000002500 */
[----:B------:R-:W5:Y:S08]  /*0060*/  LDC.64 R14, c[0x0][0x210] ;  /* 0x00008400ff0e7b82 */ /* 0x000f700000000a00 */
[----:B------:R-:W5:Y:S08]  /*0070*/  LDC.64 R6, c[0x0][0x218] ;  /* 0x00008600ff067b82 */ /* 0x000f700000000a00 */
[----:B------:R-:W5:Y:S08]  /*0080*/  LDC.64 R20, c[0x0][0x228] ;  /* 0x00008a00ff147b82 */ /* 0x000f700000000a00 */
[----:B------:R-:W5:Y:S01]  /*0090*/  LDC.64 R16, c[0x0][0x230] ;  /* 0x00008c00ff107b82 */ /* 0x000f620000000a00 */
[----:B-1----:R-:W-:Y:S01]  /*00a0*/  SHF.R.S32.HI R0, RZ, 0x1f, R29 ;  /* 0x0000001fff007819 */ /* 0x002fe2000001141d */
[----:B------:R-:W-:Y:S01]  /*00b0*/  HFMA2.MMA R9, -RZ, RZ, 1.625, 0 ;  /* 0x3e800000ff097435 */ /* 0x000fe200000001ff */
[----:B------:R-:W-:Y:S01]  /*00c0*/  IMAD.MOV.U32 R8, RZ, RZ, RZ ;  /* 0x000000ffff087224 */ /* 0x000fe200078e00ff */
[----:B------:R-:W-:Y:S01]  /*00d0*/  MOV R4, RZ ;  /* 0x000000ff00047202 */ /* 0x000fe20000000f00 */
[----:B------:R-:W-:Y:S01]  /*00e0*/  IMAD.MOV.U32 R22, RZ, RZ, RZ ;  /* 0x000000ffff167224 */ /* 0x000fe200078e00ff */
[----:B------:R-:W-:Y:S01]  /*00f0*/  LEA.HI R0, R0, R29, RZ, 0x8 ;  /* 0x0000001d00007211 */ /* 0x000fe200078f40ff */
[----:B------:R-:W-:-:S03]  /*0100*/  ULDC.64 UR6, c[0x0][0x240] ;  /* 0x0000900000067ab9 */ /* 0x000fc60000000a00 */
[----:B------:R-:W-:-:S05]  /*0110*/  LOP3.LUT R12, R0, 0xffffff00, RZ, 0xc0, !PT ;  /* 0xffffff00000c7812 */ /* 0x000fca00078ec0ff */
[----:B------:R-:W-:-:S04]  /*0120*/  IMAD.IADD R12, R29, 0x1, -R12 ;  /* 0x000000011d0c7824 */ /* 0x000fc800078e0a0c */
[----:B--2---:R-:W-:-:S06]  /*0130*/  IMAD.WIDE R2, R12, 0x4, R2 ;  /* 0x000000040c027825 */ /* 0x004fcc00078e0202 */
[----:B------:R1:W2:Y:S01]  /*0140*/  LDG.E.EL R2, desc[UR4][R2.64] ;  /* 0x0000000402027981 */ /* 0x0002a2000c2e1900 */
[----:B---3--:R-:W-:-:S05]  /*0150*/  LOP3.LUT R28, R28, 0x7f, RZ, 0xc0, !PT ;  /* 0x0000007f1c1c7812 */ /* 0x008fca00078ec0ff */
[----:B----4-:R-:W-:Y:S01]  /*0160*/  IMAD R28, R5, 0x400, R28 ;  /* 0x00000400051c7824 */ /* 0x010fe200078e021c */
[----:B------:R-:W-:-:S03]  /*0170*/  SHF.R.S32.HI R5, RZ, 0x8, R0 ;  /* 0x00000008ff057819 */ /* 0x000fc60000011400 */
[C---:B------:R-:W-:Y:S01]  /*0180*/  VIADD R0, R28.reuse, 0x80 ;  /* 0x000000801c007836 */ /* 0x040fe20000000000 */
[----:B------:R-:W-:Y:S01]  /*0190*/  ISETP.GE.AND P5, PT, R28, 0xbd1, PT ;  /* 0x00000bd11c00780c */ /* 0x000fe20003fa6270 */
[----:B------:R-:W-:Y:S02]  /*01a0*/  IMAD R5, R5, 0xbd100, R12 ;  /* 0x000bd10005057824 */ /* 0x000fe400078e020c */
[----:B0----5:R-:W-:Y:S01]  /*01b0*/  IMAD.WIDE R6, R12, 0x4, R6 ;  /* 0x000000040c067825 */ /* 0x021fe200078e0206 */
[----:B------:R-:W-:Y:S02]  /*01c0*/  ISETP.GE.AND P0, PT, R0, 0xbd1, PT ;  /* 0x00000bd10000780c */ /* 0x000fe40003f06270 */
[C---:B------:R-:W-:Y:S01]  /*01d0*/  LEA R27, R28.reuse, R5, 0x8 ;  /* 0x000000051c1b7211 */ /* 0x040fe200078e40ff */
[----:B------:R-:W-:Y:S02]  /*01e0*/  IMAD.MOV.U32 R0, RZ, RZ, RZ ;  /* 0x000000ffff007224 */ /* 0x000fe400078e00ff */
[----:B-1----:R-:W-:-:S02]  /*01f0*/  VIADD R3, R28, 0x200 ;  /* 0x000002001c037836 */ /* 0x002fc40000000000 */
[----:B------:R-:W-:-:S03]  /*0200*/  IMAD.WIDE R24, R27, 0x4, R14 ;  /* 0x000000041b187825 */ /* 0x000fc600078e020e */
[----:B------:R-:W-:Y:S01]  /*0210*/  ISETP.GE.AND P3, PT, R3, 0xbd1, PT ;  /* 0x00000bd10300780c */ /* 0x000fe20003f66270 */
[----:B------:R-:W-:Y:S01]  /*0220*/  VIADD R5, R28, 0x280 ;  /* 0x000002801c057836 */ /* 0x000fe20000000000 */
[----:B------:R0:W3:Y:S01]  /*0230*/  @!P5 LDG.E.EL R0, desc[UR4][R24.64] ;  /* 0x000000041800d981 */ /* 0x0000e2000c2e1900 */
[C---:B------:R-:W-:Y:S02]  /*0240*/  VIADD R13, R27.reuse, 0x8000 ;  /* 0x000080001b0d7836 */ /* 0x040fe40000000000 */
[----:B------:R-:W-:Y:S02]  /*0250*/  VIADD R23, R27, 0x10000 ;  /* 0x000100001b177836 */ /* 0x000fe40000000000 */
[----:B------:R-:W-:-:S04]  /*0260*/  IMAD.WIDE R10, R13, 0x4, R14 ;  /* 0x000000040d0a7825 */ /* 0x000fc800078e020e */
[C---:B------:R-:W-:Y:S01]  /*0270*/  IMAD.WIDE R20, R12.reuse, 0x4, R20 ;  /* 0x000000040c147825 */ /* 0x040fe200078e0214 */
[----:B------:R-:W4:Y:S03]  /*0280*/  @!P0 LDG.E.EL R8, desc[UR4][R10.64] ;  /* 0x000000040a088981 */ /* 0x000f26000c2e1900 */
[----:B------:R-:W-:Y:S01]  /*0290*/  IMAD.WIDE R16, R12, 0x4, R16 ;  /* 0x000000040c107825 */ /* 0x000fe200078e0210 */
[----:B------:R-:W-:Y:S01]  /*02a0*/  HFMA2.MMA R12, -RZ, RZ, 0, 0 ;  /* 0x00000000ff0c7435 */ /* 0x000fe200000001ff */
[----:B------:R-:W5:Y:S04]  /*02b0*/  LDG.E.EL R20, desc[UR4][R20.64] ;  /* 0x0000000414147981 */ /* 0x000f68000c2e1900 */
[----:B------:R-:W5:Y:S01]  /*02c0*/  LDG.E.EL R21, desc[UR4][R16.64] ;  /* 0x0000000410157981 */ /* 0x000f62000c2e1900 */
[----:B0-----:R-:W-:-:S02]  /*02d0*/  IMAD.MOV.U32 R24, RZ, RZ, RZ ;  /* 0x000000ffff187224 */ /* 0x001fc400078e00ff */
[----:B--2---:R-:W-:Y:S01]  /*02e0*/  FADD R19, R2, 9.9999997473787516356e-06 ;  /* 0x3727c5ac02137421 */ /* 0x004fe20000000000 */
[----:B------:R-:W-:-:S05]  /*02f0*/  VIADD R2, R28, 0x100 ;  /* 0x000001001c027836 */ /* 0x000fca0000000000 */
[----:B------:R-:W0:Y:S01]  /*0300*/  MUFU.SQRT R19, R19 ;  /* 0x0000001300137308 */ /* 0x000e220000002000 */
[----:B------:R-:W-:Y:S01]  /*0310*/  ISETP.GE.AND P1, PT, R2, 0xbd1, PT ;  /* 0x00000bd10200780c */ /* 0x000fe20003f26270 */
[----:B------:R-:W-:-:S05]  /*0320*/  VIADD R2, R28, 0x180 ;  /* 0x000001801c027836 */ /* 0x000fca0000000000 */
[----:B------:R-:W-:Y:S02]  /*0330*/  ISETP.GE.AND P2, PT, R2, 0xbd1, PT ;  /* 0x00000bd10200780c */ /* 0x000fe40003f46270 */
[C---:B0-----:R-:W-:Y:S02]  /*0340*/  FSETP.GT.AND P4, PT, R19.reuse, 8.50705917302346158658e+37, PT ;  /* 0x7e8000001300780b */ /* 0x041fe40003f84000 */
[----:B------:R-:W-:Y:S02]  /*0350*/  FSETP.GEU.AND P5, PT, R19, 1.175494350822287508e-38, PT ;  /* 0x008000001300780b */ /* 0x000fe40003fae000 */
[----:B------:R-:W-:Y:S01]  /*0360*/  FSEL R25, R9, 1, P4 ;  /* 0x3f80000009197808 */ /* 0x000fe20002000000 */
[----:B------:R-:W-:-:S08]  /*0370*/  IMAD.WIDE R2, R23, 0x4, R14 ;  /* 0x0000000417027825 */ /* 0x000fd000078e020e */
[----:B------:R-:W-:Y:S01]  /*0380*/  @P4 FMUL R19, R19, 0.25 ;  /* 0x3e80000013134820 */ /* 0x000fe20000400000 */
[----:B------:R-:W-:Y:S01]  /*0390*/  ISETP.GE.AND P4, PT, R5, 0xbd1, PT ;  /* 0x00000bd10500780c */ /* 0x000fe20003f86270 */
[----:B------:R-:W-:Y:S01]  /*03a0*/  VIADD R9, R27, 0x18000 ;  /* 0x000180001b097836 */ /* 0x000fe20000000000 */
[----:B------:R0:W3:Y:S04]  /*03b0*/  LDG.E.EL R5, desc[UR4][R6.64] ;  /* 0x0000000406057981 */ /* 0x0000e8000c2e1900 */
[----:B------:R1:W2:Y:S01]  /*03c0*/  @!P1 LDG.E.EL R4, desc[UR4][R2.64] ;  /* 0x0000000402049981 */ /* 0x0002a2000c2e1900 */
[----:B0-----:R-:W-:-:S04]  /*03d0*/  IMAD.WIDE R6, R9, 0x4, R14 ;  /* 0x0000000409067825 */ /* 0x001fc800078e020e */
[C---:B-1----:R-:W-:Y:S01]  /*03e0*/  VIADD R3, R27.reuse, 0x20000 ;  /* 0x000200001b037836 */ /* 0x042fe20000000000 */
[----:B------:R0:W5:Y:S01]  /*03f0*/  @!P2 LDG.E.EL R12, desc[UR4][R6.64] ;  /* 0x00000004060ca981 */ /* 0x000162000c2e1900 */
[----:B------:R-:W-:Y:S02]  /*0400*/  VIADD R2, R27, 0x28000 ;  /* 0x000280001b027836 */ /* 0x000fe40000000000 */
[----:B------:R-:W-:-:S05]  /*0410*/  IMAD.WIDE R10, R3, 0x4, R14 ;  /* 0x00000004030a7825 */ /* 0x000fca00078e020e */
[----:B------:R-:W5:Y:S01]  /*0420*/  @!P3 LDG.E.EL R22, desc[UR4][R10.64] ;  /* 0x000000040a16b981 */ /* 0x000f62000c2e1900 */
[----:B0-----:R-:W-:-:S05]  /*0430*/  IMAD.WIDE R6, R2, 0x4, R14 ;  /* 0x0000000402067825 */ /* 0x001fca00078e020e */
[----:B------:R-:W5:Y:S01]  /*0440*/  @!P4 LDG.E.EL R24, desc[UR4][R6.64] ;  /* 0x000000040618c981 */ /* 0x000f62000c2e1900 */
[----:B------:R-:W-:-:S04]  /*0450*/  @!P5 FMUL R19, R19, 16777216 ;  /* 0x4b8000001313d820 */ /* 0x000fc80000400000 */
[----:B------:R-:W0:Y:S01]  /*0460*/  MUFU.RCP R26, R19 ;  /* 0x00000013001a7308 */ /* 0x000e220000001000 */
[----:B------:R-:W-:-:S04]  /*0470*/  @!P5 FMUL R25, R25, 16777216 ;  /* 0x4b8000001919d820 */ /* 0x000fc80000400000 */
[----:B0-----:R-:W-:Y:S01]  /*0480*/  FMUL R25, R26, R25 ;  /* 0x000000191a197220 */ /* 0x001fe20000400000 */
[C---:B---3--:R-:W-:Y:S01]  /*0490*/  FADD R0, -R5.reuse, R0 ;  /* 0x0000000005007221 */ /* 0x048fe20000000100 */
[----:B----4-:R-:W-:-:S03]  /*04a0*/  FADD R8, -R5, R8 ;  /* 0x0000000805087221 */ /* 0x010fc60000000100 */
[C---:B------:R-:W-:Y:S01]  /*04b0*/  FMUL R0, R25.reuse, R0 ;  /* 0x0000000019007220 */ /* 0x040fe20000400000 */
[----:B------:R-:W-:Y:S01]  /*04c0*/  FMUL R8, R25, R8 ;  /* 0x0000000819087220 */ /* 0x000fe20000400000 */
[----:B--2---:R-:W-:Y:S02]  /*04d0*/  FADD R4, -R5, R4 ;  /* 0x0000000405047221 */ /* 0x004fe40000000100 */
[C-C-:B-----5:R-:W-:Y:S01]  /*04e0*/  FFMA R0, R20.reuse, R0, R21.reuse ;  /* 0x0000000014007223 */ /* 0x160fe20000000015 */
[----:B------:R-:W-:Y:S01]  /*04f0*/  FFMA R8, R20, R8, R21 ;  /* 0x0000000814087223 */ /* 0x000fe20000000015 */
[----:B------:R-:W-:-:S03]  /*0500*/  FMUL R4, R25, R4 ;  /* 0x0000000419047220 */ /* 0x000fc60000400000 */
[----:B------:R-:W-:Y:S01]  /*0510*/  FSETP.GEU.AND P5, PT, R0, RZ, PT ;  /* 0x000000ff0000720b */ /* 0x000fe20003fae000 */
[----:B------:R-:W-:Y:S01]  /*0520*/  FADD R12, -R5, R12 ;  /* 0x0000000c050c7221 */ /* 0x000fe20000000100 */
[----:B------:R-:W-:Y:S02]  /*0530*/  FFMA R4, R20, R4, R21 ;  /* 0x0000000414047223 */ /* 0x000fe40000000015 */
[----:B------:R-:W-:Y:S02]  /*0540*/  FSEL R19, R0, RZ, P5 ;  /* 0x000000ff00137208 */ /* 0x000fe40002800000 */
[----:B------:R-:W-:Y:S01]  /*0550*/  FSETP.GEU.AND P5, PT, R8, RZ, PT ;  /* 0x000000ff0800720b */ /* 0x000fe20003fae000 */
[----:B------:R-:W-:Y:S01]  /*0560*/  FMUL R12, R25, R12 ;  /* 0x0000000c190c7220 */ /* 0x000fe20000400000 */
[----:B------:R-:W-:-:S03]  /*0570*/  FADD R22, -R5, R22 ;  /* 0x0000001605167221 */ /* 0x000fc60000000100 */
[--C-:B------:R-:W-:Y:S01]  /*0580*/  FFMA R12, R20, R12, R21.reuse ;  /* 0x0000000c140c7223 */ /* 0x100fe20000000015 */
[----:B------:R-:W-:Y:S01]  /*0590*/  FMUL R0, R25, R22 ;  /* 0x0000001619007220 */ /* 0x000fe20000400000 */
[----:B------:R-:W-:Y:S01]  /*05a0*/  FSEL R22, R8, RZ, P5 ;  /* 0x000000ff08167208 */ /* 0x000fe20002800000 */
[----:B------:R-:W-:Y:S01]  /*05b0*/  FADD R24, -R5, R24 ;  /* 0x0000001805187221 */ /* 0x000fe20000000100 */
[----:B------:R-:W-:Y:S01]  /*05c0*/  FSETP.GEU.AND P5, PT, R4, RZ, PT ;  /* 0x000000ff0400720b */ /* 0x000fe20003fae000 */
[--C-:B------:R-:W-:Y:S02]  /*05d0*/  FFMA R0, R20, R0, R21.reuse ;  /* 0x0000000014007223 */ /* 0x100fe40000000015 */
[----:B------:R-:W-:Y:S01]  /*05e0*/  FMUL R24, R25, R24 ;  /* 0x0000001819187220 */ /* 0x000fe20000400000 */
[----:B------:R-:W-:Y:S02]  /*05f0*/  FSEL R26, R4, RZ, P5 ;  /* 0x000000ff041a7208 */ /* 0x000fe40002800000 */
[----:B------:R-:W-:Y:S01]  /*0600*/  FSETP.GEU.AND P5, PT, R12, RZ, PT ;  /* 0x000000ff0c00720b */ /* 0x000fe20003fae000 */
[----:B------:R-:W-:-:S03]  /*0610*/  FFMA R6, R20, R24, R21 ;  /* 0x0000001814067223 */ /* 0x000fc60000000015 */
[----:B------:R-:W-:Y:S02]  /*0620*/  FSEL R24, R12, RZ, P5 ;  /* 0x000000ff0c187208 */ /* 0x000fe40002800000 */
[----:B------:R-:W-:-:S04]  /*0630*/  FSETP.GEU.AND P5, PT, R0, RZ, PT ;  /* 0x000000ff0000720b */ /* 0x000fc80003fae000 */
[----:B------:R-:W-:Y:S02]  /*0640*/  FSEL R8, R0, RZ, P5 ;  /* 0x000000ff00087208 */ /* 0x000fe40002800000 */
[C---:B------:R-:W-:Y:S02]  /*0650*/  FSETP.GEU.AND P5, PT, R6.reuse, RZ, PT ;  /* 0x000000ff0600720b */ /* 0x040fe40003fae000 */
[----:B------:R-:W-:Y:S02]  /*0660*/  IADD3 R0, R28, 0x300, RZ ;  /* 0x000003001c007810 */ /* 0x000fe40007ffe0ff */
[----:B------:R-:W-:Y:S02]  /*0670*/  FSEL R6, R6, RZ, P5 ;  /* 0x000000ff06067208 */ /* 0x000fe40002800000 */
[----:B------:R-:W-:-:S04]  /*0680*/  IADD3 R10, P5, R13, UR6, RZ ;  /* 0x000000060d0a7c10 */ /* 0x000fc8000ffbe0ff */
[----:B------:R-:W-:Y:S02]  /*0690*/  LEA.HI.X.SX32 R11, R13, UR7, 0x1, P5 ;  /* 0x000000070d0b7c11 */ /* 0x000fe4000a8f0eff */
[----:B------:R-:W-:Y:S01]  /*06a0*/  ISETP.GE.AND P5, PT, R0, 0xbd1, PT ;  /* 0x00000bd10000780c */ /* 0x000fe20003fa6270 */
[----:B------:R-:W-:Y:S02]  /*06b0*/  VIADD R0, R27, 0x30000 ;  /* 0x000300001b007836 */ /* 0x000fe40000000000 */
[----:B------:R-:W-:Y:S02]  /*06c0*/  IMAD.MOV.U32 R4, RZ, RZ, RZ ;  /* 0x000000ffff047224 */ /* 0x000fe400078e00ff */
[----:B------:R-:W-:-:S08]  /*06d0*/  IMAD.WIDE R16, R0, 0x4, R14 ;  /* 0x0000000400107825 */ /* 0x000fd000078e020e */
[----:B------:R-:W2:Y:S02]  /*06e0*/  @!P5 LDG.E.EL R4, desc[UR4][R16.64] ;  /* 0x000000041004d981 */ /* 0x000ea4000c2e1900 */
[----:B--2---:R-:W-:-:S04]  /*06f0*/  FADD R4, -R5, R4 ;  /* 0x0000000405047221 */ /* 0x004fc80000000100 */
[----:B------:R-:W-:-:S04]  /*0700*/  FMUL R4, R25, R4 ;  /* 0x0000000419047220 */ /* 0x000fc80000400000 */
[----:B------:R-:W-:-:S05]  /*0710*/  FFMA R4, R20, R4, R21 ;  /* 0x0000000414047223 */ /* 0x000fca0000000015 */
[----:B------:R-:W-:-:S04]  /*0720*/  FSETP.GEU.AND P6, PT, R4, RZ, PT ;  /* 0x000000ff0400720b */ /* 0x000fc80003fce000 */
[----:B------:R-:W-:Y:S02]  /*0730*/  FSEL R7, R4, RZ, P6 ;  /* 0x000000ff04077208 */ /* 0x000fe40003000000 */
[----:B------:R-:W-:Y:S01]  /*0740*/  IADD3 R12, P6, R27, UR6, RZ ;  /* 0x000000061b0c7c10 */ /* 0x000fe2000ffde0ff */
[----:B------:R-:W-:-:S03]  /*0750*/  VIADD R4, R27, 0x38000 ;  /* 0x000380001b047836 */ /* 0x000fc60000000000 */
[----:B------:R-:W-:Y:S02]  /*0760*/  LEA.HI.X.SX32 R13, R27, UR7, 0x1, P6 ;  /* 0x000000071b0d7c11 */ /* 0x000fe4000b0f0eff */
[----:B------:R-:W-:-:S04]  /*0770*/  IADD3 R27, R28, 0x380, RZ ;  /* 0x000003801c1b7810 */ /* 0x000fc80007ffe0ff */
[----:B------:R-:W-:Y:S01]  /*0780*/  ISETP.GE.AND P6, PT, R27, 0xbd1, PT ;  /* 0x00000bd11b00780c */ /* 0x000fe20003fc6270 */
[----:B------:R-:W-:-:S04]  /*0790*/  IMAD.WIDE R16, R4, 0x4, R14 ;  /* 0x0000000404107825 */ /* 0x000fc800078e020e */
[----:B------:R-:W-:-:S08]  /*07a0*/  IMAD.MOV.U32 R14, RZ, RZ, RZ ;  /* 0x000000ffff0e7224 */ /* 0x000fd000078e00ff */
[----:B------:R-:W2:Y:S01]  /*07b0*/  @!P6 LDG.E.EL R14, desc[UR4][R16.64] ;  /* 0x00000004100ee981 */ /* 0x000ea2000c2e1900 */
[----:B------:R-:W-:Y:S01]  /*07c0*/  P2R R18, PR, RZ, 0x1 ;  /* 0x00000001ff127803 */ /* 0x000fe20000000000 */
[----:B------:R-:W-:Y:S02]  /*07d0*/  IMAD R29, R29, 0xbd1, R28 ;  /* 0x00000bd11d1d7824 */ /* 0x000fe400078e021c */
[----:B--2---:R-:W-:-:S04]  /*07e0*/  FADD R14, -R5, R14 ;  /* 0x0000000e050e7221 */ /* 0x004fc80000000100 */
[----:B------:R-:W-:-:S04]  /*07f0*/  FMUL R14, R25, R14 ;  /* 0x0000000e190e7220 */ /* 0x000fc80000400000 */
[----:B------:R-:W-:-:S05]  /*0800*/  FFMA R14, R20, R14, R21 ;  /* 0x0000000e140e7223 */ /* 0x000fca0000000015 */
[----:B------:R-:W-:-:S04]  /*0810*/  FSETP.GEU.AND P0, PT, R14, RZ, PT ;  /* 0x000000ff0e00720b */ /* 0x000fc80003f0e000 */
[----:B------:R-:W-:Y:S02]  /*0820*/  FSEL R5, R14, RZ, P0 ;  /* 0x000000ff0e057208 */ /* 0x000fe40000000000 */
[----:B------:R-:W0:Y:S01]  /*0830*/  LDC.64 R14, c[0x0][0x238] ;  /* 0x00008e00ff0e7b82 */ /* 0x000e220000000a00 */
[----:B------:R-:W-:-:S04]  /*0840*/  FSETP.GTU.AND P0, PT, R19, RZ, PT ;  /* 0x000000ff1300720b */ /* 0x000fc80003f0c000 */
[----:B------:R-:W-:Y:S02]  /*0850*/  SEL R27, RZ, 0x1, P0 ;  /* 0x00000001ff1b7807 */ /* 0x000fe40000000000 */
[----:B------:R-:W-:-:S04]  /*0860*/  FSETP.GTU.AND P0, PT, R22, RZ, PT ;  /* 0x000000ff1600720b */ /* 0x000fc80003f0c000 */
[----:B------:R-:W-:Y:S02]  /*0870*/  SEL R25, RZ, 0x1, P0 ;  /* 0x00000001ff197807 */ /* 0x000fe40000000000 */
[----:B------:R-:W-:Y:S01]  /*0880*/  ISETP.GE.AND P0, PT, R28, 0xbd1, PT ;  /* 0x00000bd11c00780c */ /* 0x000fe20003f06270 */
[C---:B------:R-:W-:Y:S02]  /*0890*/  VIADD R21, R29.reuse, 0x80 ;  /* 0x000000801d157836 */ /* 0x040fe40000000000 */
[----:B0-----:R-:W-:-:S10]  /*08a0*/  IMAD.WIDE R16, R29, 0x4, R14 ;  /* 0x000000041d107825 */ /* 0x001fd400078e020e */
[----:B------:R0:W-:Y:S01]  /*08b0*/  @!P0 STG.E desc[UR4][R16.64], R19 ;  /* 0x0000001310008986 */ /* 0x0001e2000c101904 */
[----:B------:R-:W-:Y:S01]  /*08c0*/  ISETP.NE.AND P0, PT, R18, RZ, PT ;  /* 0x000000ff1200720c */ /* 0x000fe20003f05270 */
[----:B------:R-:W-:Y:S02]  /*08d0*/  VIADD R18, R29, 0x100 ;  /* 0x000001001d127836 */ /* 0x000fe40000000000 */
[----:B------:R-:W-:Y:S01]  /*08e0*/  IMAD.WIDE R20, R21, 0x4, R14 ;  /* 0x0000000415147825 */ /* 0x000fe200078e020e */
[----:B0-----:R-:W-:-:S03]  /*08f0*/  IADD3 R17, R29, 0x180, RZ ;  /* 0x000001801d117810 */ /* 0x001fc60007ffe0ff */
[----:B------:R-:W-:-:S06]  /*0900*/  IMAD.WIDE R18, R18, 0x4, R14 ;  /* 0x0000000412127825 */ /* 0x000fcc00078e020e */
[----:B------:R0:W-:Y:S01]  /*0910*/  @!P0 STG.E desc[UR4][R20.64], R22 ;  /* 0x0000001614008986 */ /* 0x0001e2000c101904 */
[----:B------:R-:W-:-:S03]  /*0920*/  IMAD.WIDE R16, R17, 0x4, R14 ;  /* 0x0000000411107825 */ /* 0x000fc600078e020e */
[----:B------:R1:W-:Y:S04]  /*0930*/  @!P1 STG.E desc[UR4][R18.64], R26 ;  /* 0x0000001a12009986 */ /* 0x0003e8000c101904 */
[----:B------:R2:W-:Y:S01]  /*0940*/  @!P2 STG.E desc[UR4][R16.64], R24 ;  /* 0x000000181000a986 */ /* 0x0005e2000c101904 */
[----:B0-----:R-:W-:Y:S01]  /*0950*/  P2R R22, PR, RZ, 0x1 ;  /* 0x00000001ff167803 */ /* 0x001fe20000000000 */
[C---:B------:R-:W-:Y:S01]  /*0960*/  VIADD R20, R29.reuse, 0x280 ;  /* 0x000002801d147836 */ /* 0x040fe20000000000 */
[----:B------:R-:W-:Y:S01]  /*0970*/  ISETP.GE.AND P0, PT, R28, 0xbd1, PT ;  /* 0x00000bd11c00780c */ /* 0x000fe20003f06270 */
[C---:B-1----:R-:W-:Y:S01]  /*0980*/  VIADD R18, R29.reuse, 0x200 ;  /* 0x000002001d127836 */ /* 0x042fe20000000000 */
[----:B------:R-:W-:Y:S01]  /*0990*/  IADD3 R21, R29, 0x300, RZ ;  /* 0x000003001d157810 */ /* 0x000fe20007ffe0ff */
[----:B------:R-:W-:-:S02]  /*09a0*/  VIADD R29, R29, 0x380 ;  /* 0x000003801d1d7836 */ /* 0x000fc40000000000 */
[----:B--2---:R-:W-:-:S04]  /*09b0*/  IMAD.WIDE R16, R18, 0x4, R14 ;  /* 0x0000000412107825 */ /* 0x004fc800078e020e */
[--C-:B------:R-:W-:Y:S01]  /*09c0*/  IMAD.WIDE R18, R20, 0x4, R14.reuse ;  /* 0x0000000414127825 */ /* 0x100fe200078e020e */
[----:B------:R0:W-:Y:S03]  /*09d0*/  @!P3 STG.E desc[UR4][R16.64], R8 ;  /* 0x000000081000b986 */ /* 0x0001e6000c101904 */
[--C-:B------:R-:W-:Y:S01]  /*09e0*/  IMAD.WIDE R20, R21, 0x4, R14.reuse ;  /* 0x0000000415147825 */ /* 0x100fe200078e020e */
[----:B------:R1:W-:Y:S03]  /*09f0*/  @!P4 STG.E desc[UR4][R18.64], R6 ;  /* 0x000000061200c986 */ /* 0x0003e6000c101904 */
[----:B------:R-:W-:Y:S01]  /*0a00*/  IMAD.WIDE R14, R29, 0x4, R14 ;  /* 0x000000041d0e7825 */ /* 0x000fe200078e020e */
[----:B------:R-:W-:Y:S04]  /*0a10*/  @!P5 STG.E desc[UR4][R20.64], R7 ;  /* 0x000000071400d986 */ /* 0x000fe8000c101904 */
[----:B------:R-:W-:Y:S04]  /*0a20*/  @!P6 STG.E desc[UR4][R14.64], R5 ;  /* 0x000000050e00e986 */ /* 0x000fe8000c101904 */
[----:B------:R2:W-:Y:S01]  /*0a30*/  @!P0 STG.E.U8 desc[UR4][R12.64], R27 ;  /* 0x0000001b0c008986 */ /* 0x0005e2000c101104 */
[----:B------:R-:W-:-:S04]  /*0a40*/  FSETP.GTU.AND P0, PT, R26, RZ, PT ;  /* 0x000000ff1a00720b */ /* 0x000fc80003f0c000 */
[----:B------:R-:W-:Y:S02]  /*0a50*/  SEL R29, RZ, 0x1, P0 ;  /* 0x00000001ff1d7807 */ /* 0x000fe40000000000 */
[----:B------:R-:W-:-:S13]  /*0a60*/  ISETP.NE.AND P0, PT, R22, RZ, PT ;  /* 0x000000ff1600720c */ /* 0x000fda0003f05270 */
[----:B------:R3:W-:Y:S01]  /*0a70*/  @!P0 STG.E.U8 desc[UR4][R10.64], R25 ;  /* 0x000000190a008986 */ /* 0x0007e2000c101104 */
[----:B------:R-:W-:-:S04]  /*0a80*/  IADD3 R22, P0, R23, UR6, RZ ;  /* 0x0000000617167c10 */ /* 0x000fc8000ff1e0ff */
[----:B------:R-:W-:Y:S02]  /*0a90*/  LEA.HI.X.SX32 R23, R23, UR7, 0x1, P0 ;  /* 0x0000000717177c11 */ /* 0x000fe400080f0eff */
[----:B------:R-:W-:-:S03]  /*0aa0*/  FSETP.GTU.AND P0, PT, R24, RZ, PT ;  /* 0x000000ff1800720b */ /* 0x000fc60003f0c000 */
[----:B------:R-:W-:Y:S01]  /*0ab0*/  @!P1 STG.E.U8 desc[UR4][R22.64], R29 ;  /* 0x0000001d16009986 */ /* 0x000fe2000c101104 */
[----:B0-----:R-:W-:Y:S02]  /*0ac0*/  IADD3 R16, P1, R9, UR6, RZ ;  /* 0x0000000609107c10 */ /* 0x001fe4000ff3e0ff */
[----:B-1----:R-:W-:Y:S02]  /*0ad0*/  SEL R19, RZ, 0x1, P0 ;  /* 0x00000001ff137807 */ /* 0x002fe40000000000 */
[----:B------:R-:W-:Y:S02]  /*0ae0*/  FSETP.GTU.AND P0, PT, R8, RZ, PT ;  /* 0x000000ff0800720b */ /* 0x000fe40003f0c000 */
[----:B------:R-:W-:Y:S02]  /*0af0*/  LEA.HI.X.SX32 R17, R9, UR7, 0x1, P1 ;  /* 0x0000000709117c11 */ /* 0x000fe400088f0eff */
[----:B------:R-:W-:Y:S02]  /*0b00*/  IADD3 R8, P1, R3, UR6, RZ ;  /* 0x0000000603087c10 */ /* 0x000fe4000ff3e0ff */
[----:B--2---:R-:W-:-:S02]  /*0b10*/  SEL R13, RZ, 0x1, P0 ;  /* 0x00000001ff0d7807 */ /* 0x004fc40000000000 */
[----:B------:R-:W-:Y:S01]  /*0b20*/  LEA.HI.X.SX32 R9, R3, UR7, 0x1, P1 ;  /* 0x0000000703097c11 */ /* 0x000fe200088f0eff */
[----:B------:R0:W-:Y:S01]  /*0b30*/  @!P2 STG.E.U8 desc[UR4][R16.64], R19 ;  /* 0x000000131000a986 */ /* 0x0001e2000c101104 */
[----:B------:R-:W-:Y:S02]  /*0b40*/  FSETP.GTU.AND P0, PT, R6, RZ, PT ;  /* 0x000000ff0600720b */ /* 0x000fe40003f0c000 */
[----:B------:R-:W-:Y:S01]  /*0b50*/  IADD3 R6, P2, R2, UR6, RZ ;  /* 0x0000000602067c10 */ /* 0x000fe2000ff5e0ff */
[----:B------:R1:W-:Y:S01]  /*0b60*/  @!P3 STG.E.U8 desc[UR4][R8.64], R13 ;  /* 0x0000000d0800b986 */ /* 0x0003e2000c101104 */
[----:B------:R-:W-:Y:S02]  /*0b70*/  FSETP.GTU.AND P1, PT, R7, RZ, PT ;  /* 0x000000ff0700720b */ /* 0x000fe40003f2c000 */
[----:B---3--:R-:W-:Y:S02]  /*0b80*/  IADD3 R10, P3, R0, UR6, RZ ;  /* 0x00000006000a7c10 */ /* 0x008fe4000ff7e0ff */
[----:B------:R-:W-:-:S02]  /*0b90*/  LEA.HI.X.SX32 R7, R2, UR7, 0x1, P2 ;  /* 0x0000000702077c11 */ /* 0x000fc400090f0eff */
[----:B------:R-:W-:Y:S02]  /*0ba0*/  SEL R15, RZ, 0x1, P0 ;  /* 0x00000001ff0f7807 */ /* 0x000fe40000000000 */
[----:B------:R-:W-:Y:S02]  /*0bb0*/  FSETP.GTU.AND P2, PT, R5, RZ, PT ;  /* 0x000000ff0500720b */ /* 0x000fe40003f4c000 */
[----:B------:R-:W-:Y:S02]  /*0bc0*/  LEA.HI.X.SX32 R11, R0, UR7, 0x1, P3 ;  /* 0x00000007000b7c11 */ /* 0x000fe400098f0eff */
[----:B------:R-:W-:Y:S02]  /*0bd0*/  SEL R5, RZ, 0x1, P1 ;  /* 0x00000001ff057807 */ /* 0x000fe40000800000 */
[----:B------:R-:W-:Y:S01]  /*0be0*/  IADD3 R2, P0, R4, UR6, RZ ;  /* 0x0000000604027c10 */ /* 0x000fe2000ff1e0ff */
[----:B------:R1:W-:Y:S03]  /*0bf0*/  @!P4 STG.E.U8 desc[UR4][R6.64], R15 ;  /* 0x0000000f0600c986 */ /* 0x0003e6000c101104 */
[----:B------:R-:W-:Y:S01]  /*0c00*/  LEA.HI.X.SX32 R3, R4, UR7, 0x1, P0 ;  /* 0x0000000704037c11 */ /* 0x000fe200080f0eff */
[----:B------:R1:W-:Y:S01]  /*0c10*/  @!P5 STG.E.U8 desc[UR4][R10.64], R5 ;  /* 0x000000050a00d986 */ /* 0x0003e2000c101104 */
[----:B0-----:R-:W-:Y:S01]  /*0c20*/  SEL R17, RZ, 0x1, P2 ;  /* 0x00000001ff117807 */ /* 0x001fe20001000000 */
[----:B------:R-:W-:Y:S06]  /*0c30*/  @P6 EXIT ;  /* 0x000000000000694d */ /* 0x000fec0003800000 */
[----:B------:R-:W-:Y:S01]  /*0c40*/  STG.E.U8 desc[UR4][R2.64], R17 ;  /* 0x0000001102007986 */ /* 0x000fe2000c101104 */
[----:B------:R-:W-:Y:S05]  /*0c50*/  EXIT ;  /* 0x000000000000794d */ /* 0x000fea0003800000 */
.L_x_0:
[----:B------:R-:W-:-:S00]  /*0c60*/  BRA `(.L_x_0) ;  /* 0xfffffffc00fc7947 */ /* 0x000fc0000383ffff */
[----:B------:R-:W-:-:S00]  /*0c70*/  NOP ;  /* 0x0000000000007918 */ /* 0x000fc00000000000 */
        /* <DEDUP_REMOVED lines=8> */
.L_x_1:


//--------------------- .nv.global.init           --------------------------
	.section	.nv.global.init,"aw",@progbits
.nv.global.init:
	.type		_$_str,@object
	.size		_$_str,(_$_str_$_2 - _$_str)
_$_str:
        /*0000*/ 	.byte	0x5f, 0x5f, 0x43, 0x55, 0x44, 0x41, 0x5f, 0x46, 0x54, 0x5a, 0x00
	.type		_$_str_$_2,@object
	.size		_$_str_$_2,(.L_1 - _$_str_$_2)
_$_str_$_2:
        /*000b*/ 	.byte	0x5f, 0x5f, 0x43, 0x55, 0x44, 0x41, 0x5f, 0x50, 0x52, 0x45, 0x43, 0x5f, 0x53, 0x51, 0x52, 0x54
        /*001b*/ 	.byte	0x00
.L_1:


//--------------------- .nv.constant0.triton_poi_fused__native_batch_norm_legit_no_training_relu_threshold_backward_3 --------------------------
	.section	.nv.constant0.triton_poi_fused__native_batch_norm_legit_no_training_relu_threshold_backward_3,"a",@progbits
	.sectionflags	@""
	.align	4
.nv.constant0.triton_poi_fused__native_batch_norm_legit_no_training_relu_threshold_backward_3:
	.zero		592
